	.headerflags	@"EF_CUDA_TEXMODE_UNIFIED EF_CUDA_64BIT_ADDRESS EF_CUDA_ACCELERATORS EF_CUDA_SM90 EF_CUDA_VIRTUAL_SM(EF_CUDA_SM90)"
	.elftype	@"ET_EXEC"


//--------------------- .nv.info                  --------------------------
	.section	.nv.info,"",@"SHT_CUDA_INFO"
	.align	4


	//----- nvinfo : EIATTR_REGCOUNT
	.align		4
        /*0000*/ 	.byte	0x04, 0x2f
        /*0002*/ 	.short	(.L_1 - .L_0)
	.align		4
.L_0:
        /*0004*/ 	.word	index@(triton_poi_fused_convolution_leaky_relu_22)
        /*0008*/ 	.word	0x00000014


	//----- nvinfo : EIATTR_MIN_STACK_SIZE
	.align		4
.L_1:
        /*000c*/ 	.byte	0x04, 0x12
        /*000e*/ 	.short	(.L_3 - .L_2)
	.align		4
.L_2:
        /*0010*/ 	.word	index@(triton_poi_fused_convolution_leaky_relu_22)
        /*0014*/ 	.word	0x00000000


	//----- nvinfo : EIATTR_FRAME_SIZE
	.align		4
.L_3:
        /*0018*/ 	.byte	0x04, 0x11
        /*001a*/ 	.short	(.L_5 - .L_4)
	.align		4
.L_4:
        /*001c*/ 	.word	index@(triton_poi_fused_convolution_leaky_relu_22)
        /*0020*/ 	.word	0x00000000


	//----- nvinfo : EIATTR_MIN_STACK_SIZE
	.align		4
.L_5:
        /*0024*/ 	.byte	0x04, 0x12
        /*0026*/ 	.short	(.L_7 - .L_6)
	.align		4
.L_6:
        /*0028*/ 	.word	index@(triton_poi_fused_convolution_leaky_relu_22)
        /*002c*/ 	.word	0x00000000
.L_7:


//--------------------- .nv.info.triton_poi_fused_convolution_leaky_relu_22 --------------------------
	.section	.nv.info.triton_poi_fused_convolution_leaky_relu_22,"",@"SHT_CUDA_INFO"
	.sectionflags	@""
	.align	4


	//----- nvinfo : EIATTR_CUDA_API_VERSION
	.align		4
        /*0000*/ 	.byte	0x04, 0x37
        /*0002*/ 	.short	(.L_9 - .L_8)
.L_8:
        /*0004*/ 	.word	0x0000007c


	//----- nvinfo : EIATTR_KPARAM_INFO
	.align		4
.L_9:
        /*0008*/ 	.byte	0x04, 0x17
        /*000a*/ 	.short	(.L_11 - .L_10)
.L_10:
        /*000c*/ 	.word	0x00000000
        /*0010*/ 	.short	0x0005
        /*0012*/ 	.short	0x0028
        /*0014*/ 	.byte	0x00, 0xf0, 0x11, 0x00


	//----- nvinfo : EIATTR_KPARAM_INFO
	.align		4
.L_11:
        /*0018*/ 	.byte	0x04, 0x17
        /*001a*/ 	.short	(.L_13 - .L_12)
.L_12:
        /*001c*/ 	.word	0x00000000
        /*0020*/ 	.short	0x0004
        /*0022*/ 	.short	0x0020
        /*0024*/ 	.byte	0x00, 0xf4, 0x21, 0x00


	//----- nvinfo : EIATTR_KPARAM_INFO
	.align		4
.L_13:
        /*0028*/ 	.byte	0x04, 0x17
        /*002a*/ 	.short	(.L_15 - .L_14)
.L_14:
        /*002c*/ 	.word	0x00000000
        /*0030*/ 	.short	0x0003
        /*0032*/ 	.short	0x0018
        /*0034*/ 	.byte	0x00, 0xf4, 0x21, 0x00


	//----- nvinfo : EIATTR_KPARAM_INFO
	.align		4
.L_15:
        /*0038*/ 	.byte	0x04, 0x17
        /*003a*/ 	.short	(.L_17 - .L_16)
.L_16:
        /*003c*/ 	.word	0x00000000
        /*0040*/ 	.short	0x0002
        /*0042*/ 	.short	0x0010
        /*0044*/ 	.byte	0x00, 0xf4, 0x21, 0x00


	//----- nvinfo : EIATTR_KPARAM_INFO
	.align		4
.L_17:
        /*0048*/ 	.byte	0x04, 0x17
        /*004a*/ 	.short	(.L_19 - .L_18)
.L_18:
        /*004c*/ 	.word	0x00000000
        /*0050*/ 	.short	0x0001
        /*0052*/ 	.short	0x0008
        /*0054*/ 	.byte	0x00, 0xf4, 0x21, 0x00


	//----- nvinfo : EIATTR_KPARAM_INFO
	.align		4
.L_19:
        /*0058*/ 	.byte	0x04, 0x17
        /*005a*/ 	.short	(.L_21 - .L_20)
.L_20:
        /*005c*/ 	.word	0x00000000
        /*0060*/ 	.short	0x0000
        /*0062*/ 	.short	0x0000
        /*0064*/ 	.byte	0x00, 0xf4, 0x21, 0x00


	//----- nvinfo : EIATTR_SPARSE_MMA_MASK
	.align		4
.L_21:
        /*0068*/ 	.byte	0x03, 0x50
        /*006a*/ 	.short	0x0000


	//----- nvinfo : EIATTR_MAXREG_COUNT
	.align		4
        /*006c*/ 	.byte	0x03, 0x1b
        /*006e*/ 	.short	0x00ff


	//----- nvinfo : EIATTR_EXIT_INSTR_OFFSETS
	.align		4
        /*0070*/ 	.byte	0x04, 0x1c
        /*0072*/ 	.short	(.L_23 - .L_22)


	//   ....[0]....
.L_22:
        /*0074*/ 	.word	0x000002c0


	//   ....[1]....
        /*0078*/ 	.word	0x000002e0


	//----- nvinfo : EIATTR_REQNTID
	.align		4
.L_23:
        /*007c*/ 	.byte	0x04, 0x10
        /*007e*/ 	.short	(.L_25 - .L_24)
.L_24:
        /*0080*/ 	.word	0x00000080
        /*0084*/ 	.word	0x00000001
        /*0088*/ 	.word	0x00000001


	//----- nvinfo : EIATTR_CBANK_PARAM_SIZE
	.align		4
.L_25:
        /*008c*/ 	.byte	0x03, 0x19
        /*008e*/ 	.short	0x002c


	//----- nvinfo : EIATTR_PARAM_CBANK
	.align		4
        /*0090*/ 	.byte	0x04, 0x0a
        /*0092*/ 	.short	(.L_27 - .L_26)
	.align		4
.L_26:
        /*0094*/ 	.word	index@(.nv.constant0.triton_poi_fused_convolution_leaky_relu_22)
        /*0098*/ 	.short	0x0210
        /*009a*/ 	.short	0x002c


	//----- nvinfo : EIATTR_SW_WAR
	.align		4
.L_27:
        /*009c*/ 	.byte	0x04, 0x36
        /*009e*/ 	.short	(.L_29 - .L_28)
.L_28:
        /*00a0*/ 	.word	0x00000008
.L_29:


//--------------------- .nv.callgraph             --------------------------
	.section	.nv.callgraph,"",@"SHT_CUDA_CALLGRAPH"
	.align	4
	.sectionentsize	8
	.align		4
        /*0000*/ 	.word	0x00000000
	.align		4
        /*0004*/ 	.word	0xffffffff
	.align		4
        /*0008*/ 	.word	0x00000000
	.align		4
        /*000c*/ 	.word	0xfffffffe
	.align		4
        /*0010*/ 	.word	0x00000000
	.align		4
        /*0014*/ 	.word	0xfffffffd
	.align		4
        /*0018*/ 	.word	0x00000000
	.align		4
        /*001c*/ 	.word	0xfffffffc


//--------------------- .text.triton_poi_fused_convolution_leaky_relu_22 --------------------------
	.section	.text.triton_poi_fused_convolution_leaky_relu_22,"ax",@progbits
	.align	128
        .global         triton_poi_fused_convolution_leaky_relu_22
        .type           triton_poi_fused_convolution_leaky_relu_22,@function
        .size           triton_poi_fused_convolution_leaky_relu_22,(.L_x_1 - triton_poi_fused_convolution_leaky_relu_22)
        .other          triton_poi_fused_convolution_leaky_relu_22,@"STO_CUDA_ENTRY STV_DEFAULT"
triton_poi_fused_convolution_leaky_relu_22:
.text.triton_poi_fused_convolution_leaky_relu_22:
[----:B------:R-:W0:Y:S02]  /*0000*/  LDC R1, c[0x0][0x28] ;  /* 0x00000a00ff017b82 */ /* 0x000e240000000800 */
[----:B------:R-:W1:Y:S01]  /*0010*/  S2R R2, SR_TID.X ;  /* 0x0000000000027919 */ /* 0x000e620000002100 */
[----:B------:R-:W2:Y:S01]  /*0020*/  LDC.64 R6, c[0x0][0x220] ;  /* 0x00008800ff067b82 */ /* 0x000ea20000000a00 */
[----:B------:R-:W-:Y:S01]  /*0030*/  CS2R R12, SRZ ;  /* 0x00000000000c7805 */ /* 0x000fe2000001ff00 */
[----:B------:R-:W-:Y:S01]  /*0040*/  ULDC.64 UR4, c[0x0][0x208] ;  /* 0x0000820000047ab9 */ /* 0x000fe20000000a00 */
[----:B------:R-:W3:Y:S01]  /*0050*/  S2R R3, SR_CTAID.X ;  /* 0x0000000000037919 */ /* 0x000ee20000002500 */
[----:B------:R-:W-:-:S04]  /*0060*/  ULDC.64 UR6, c[0x0][0x228] ;  /* 0x00008a0000067ab9 */ /* 0x000fc80000000a00 */
[----:B------:R-:W4:Y:S01]  /*0070*/  LDC.64 R4, c[0x0][0x210] ;  /* 0x00008400ff047b82 */ /* 0x000f220000000a00 */
[----:B-1----:R-:W-:-:S05]  /*0080*/  LOP3.LUT R2, R2, 0x7f, RZ, 0xc0, !PT ;  /* 0x0000007f02027812 */ /* 0x002fca00078ec0ff */
[----:B---3--:R-:W-:Y:S02]  /*0090*/  IMAD R3, R3, 0x80, R2 ;  /* 0x0000008003037824 */ /* 0x008fe400078e0202 */
[----:B------:R-:W-:Y:S02]  /*00a0*/  IMAD.MOV.U32 R2, RZ, RZ, RZ ;  /* 0x000000ffff027224 */ /* 0x000fe400078e00ff */
[C---:B----4-:R-:W-:Y:S01]  /*00b0*/  IMAD.WIDE R4, R3.reuse, 0x4, R4 ;  /* 0x0000000403047825 */ /* 0x050fe200078e0204 */
[----:B------:R-:W-:-:S03]  /*00c0*/  ISETP.GE.AND P0, PT, R3, 0x1c00, PT ;  /* 0x00001c000300780c */ /* 0x000fc60003f06270 */
[----:B------:R-:W-:-:S05]  /*00d0*/  IMAD.HI R0, R3, -0x6db6db6d, R2 ;  /* 0x9249249303007827 */ /* 0x000fca00078e0202 */
[----:B------:R-:W-:-:S04]  /*00e0*/  SHF.R.U32.HI R9, RZ, 0x1f, R0 ;  /* 0x0000001fff097819 */ /* 0x000fc80000011600 */
[----:B------:R-:W-:Y:S02]  /*00f0*/  LEA.HI.SX32 R0, R0, R9, 0x1d ;  /* 0x0000000900007211 */ /* 0x000fe400078feaff */
[----:B------:R-:W1:Y:S02]  /*0100*/  LDC.64 R8, c[0x0][0x218] ;  /* 0x00008600ff087b82 */ /* 0x000e640000000a00 */
[----:B------:R-:W-:-:S04]  /*0110*/  SHF.R.S32.HI R11, RZ, 0x1f, R0 ;  /* 0x0000001fff0b7819 */ /* 0x000fc80000011400 */
[----:B------:R-:W-:-:S04]  /*0120*/  LEA.HI R11, R11, R0, RZ, 0x7 ;  /* 0x000000000b0b7211 */ /* 0x000fc800078f38ff */
[----:B------:R-:W-:-:S05]  /*0130*/  LOP3.LUT R11, R11, 0xffffff80, RZ, 0xc0, !PT ;  /* 0xffffff800b0b7812 */ /* 0x000fca00078ec0ff */
[----:B------:R-:W-:Y:S02]  /*0140*/  IMAD.IADD R11, R0, 0x1, -R11 ;  /* 0x00000001000b7824 */ /* 0x000fe400078e0a0b */
[----:B------:R-:W-:Y:S02]  /*0150*/  IMAD.MOV.U32 R0, RZ, RZ, RZ ;  /* 0x000000ffff007224 */ /* 0x000fe400078e00ff */
[----:B--2---:R-:W-:-:S04]  /*0160*/  IMAD.WIDE R6, R11, 0x4, R6 ;  /* 0x000000040b067825 */ /* 0x004fc800078e0206 */
[----:B------:R-:W2:Y:S04]  /*0170*/  @!P0 LDG.E R0, desc[UR4][R4.64] ;  /* 0x0000000404008981 */ /* 0x000ea8000c1e1900 */
[----:B------:R-:W2:Y:S01]  /*0180*/  @!P0 LDG.E.EL R13, desc[UR4][R6.64] ;  /* 0x00000004060d8981 */ /* 0x000ea2000c2e1900 */
[----:B-1----:R-:W-:-:S05]  /*0190*/  IMAD.WIDE R8, R3, 0x4, R8 ;  /* 0x0000000403087825 */ /* 0x002fca00078e0208 */
[----:B------:R-:W3:Y:S01]  /*01a0*/  @!P0 LDG.E R12, desc[UR4][R8.64] ;  /* 0x00000004080c8981 */ /* 0x000ee2000c1e1900 */
[----:B------:R-:W-:Y:S02]  /*01b0*/  SHF.R.S32.HI R14, RZ, 0x1f, R3 ;  /* 0x0000001fff0e7819 */ /* 0x000fe40000011403 */
[----:B------:R-:W-:-:S04]  /*01c0*/  IADD3 R10, P2, R3, UR6, RZ ;  /* 0x00000006030a7c10 */ /* 0x000fc8000ff5e0ff */
[----:B------:R-:W-:Y:S01]  /*01d0*/  IADD3.X R11, R14, UR7, RZ, P2, !PT ;  /* 0x000000070e0b7c10 */ /* 0x000fe200097fe4ff */
[----:B------:R-:W-:Y:S02]  /*01e0*/  ULDC.64 UR6, c[0x0][0x230] ;  /* 0x00008c0000067ab9 */ /* 0x000fe40000000a00 */
[----:B------:R-:W-:-:S04]  /*01f0*/  IADD3 R2, P2, R3, UR6, RZ ;  /* 0x0000000603027c10 */ /* 0x000fc8000ff5e0ff */
[----:B------:R-:W-:Y:S02]  /*0200*/  IADD3.X R3, R14, UR7, RZ, P2, !PT ;  /* 0x000000070e037c10 */ /* 0x000fe400097fe4ff */
[----:B--2---:R-:W-:Y:S01]  /*0210*/  FSETP.GT.AND P1, PT, R0, -R13, PT ;  /* 0x8000000d0000720b */ /* 0x004fe20003f24000 */
[----:B------:R-:W-:-:S03]  /*0220*/  FADD R7, R13, R0 ;  /* 0x000000000d077221 */ /* 0x000fc60000000000 */
[----:B------:R-:W-:Y:S02]  /*0230*/  SEL R15, RZ, 0x1, !P1 ;  /* 0x00000001ff0f7807 */ /* 0x000fe40004800000 */
[----:B---3--:R-:W-:Y:S01]  /*0240*/  FSETP.GT.AND P3, PT, R13, -R12, PT ;  /* 0x8000000c0d00720b */ /* 0x008fe20003f64000 */
[----:B------:R-:W-:Y:S02]  /*0250*/  FADD R13, R12, R13 ;  /* 0x0000000d0c0d7221 */ /* 0x000fe40000000000 */
[----:B------:R1:W-:Y:S01]  /*0260*/  @!P0 STG.E.U8 desc[UR4][R10.64], R15 ;  /* 0x0000000f0a008986 */ /* 0x0003e2000c101104 */
[----:B------:R-:W-:-:S03]  /*0270*/  SEL R17, RZ, 0x1, !P3 ;  /* 0x00000001ff117807 */ /* 0x000fc60005800000 */
[----:B------:R-:W-:-:S05]  /*0280*/  @!P1 FMUL R7, R7, 0.10000000149011611938 ;  /* 0x3dcccccd07079820 */ /* 0x000fca0000400000 */
[----:B------:R1:W-:Y:S01]  /*0290*/  @!P0 STG.E desc[UR4][R4.64], R7 ;  /* 0x0000000704008986 */ /* 0x0003e2000c101904 */
[----:B------:R-:W-:-:S03]  /*02a0*/  @!P3 FMUL R13, R13, 0.10000000149011611938 ;  /* 0x3dcccccd0d0db820 */ /* 0x000fc60000400000 */
[----:B------:R1:W-:Y:S01]  /*02b0*/  @!P0 STG.E.U8 desc[UR4][R2.64], R17 ;  /* 0x0000001102008986 */ /* 0x0003e2000c101104 */
[----:B------:R-:W-:Y:S05]  /*02c0*/  @P0 EXIT ;  /* 0x000000000000094d */ /* 0x000fea0003800000 */
[----:B------:R-:W-:Y:S01]  /*02d0*/  STG.E desc[UR4][R8.64], R13 ;  /* 0x0000000d08007986 */ /* 0x000fe2000c101904 */
[----:B------:R-:W-:Y:S05]  /*02e0*/  EXIT ;  /* 0x000000000000794d */ /* 0x000fea0003800000 */
.L_x_0:
[----:B------:R-:W-:-:S00]  /*02f0*/  BRA `(.L_x_0) ;  /* 0xfffffffc00fc7947 */ /* 0x000fc0000383ffff */
[----:B------:R-:W-:-:S00]  /*0300*/  NOP ;  /* 0x0000000000007918 */ /* 0x000fc00000000000 */
[----:B------:R-:W-:-:S00]  /*0310*/  NOP ;  /* 0x0000000000007918 */ /* 0x000fc00000000000 */
[----:B------:R-:W-:-:S00]  /*0320*/  NOP ;  /* 0x0000000000007918 */ /* 0x000fc00000000000 */
[----:B------:R-:W-:-:S00]  /*0330*/  NOP ;  /* 0x0000000000007918 */ /* 0x000fc00000000000 */
[----:B------:R-:W-:-:S00]  /*0340*/  NOP ;  /* 0x0000000000007918 */ /* 0x000fc00000000000 */
[----:B------:R-:W-:-:S00]  /*0350*/  NOP ;  /* 0x0000000000007918 */ /* 0x000fc00000000000 */
[----:B------:R-:W-:-:S00]  /*0360*/  NOP ;  /* 0x0000000000007918 */ /* 0x000fc00000000000 */
[----:B------:R-:W-:-:S00]  /*0370*/  NOP ;  /* 0x0000000000007918 */ /* 0x000fc00000000000 */
.L_x_1:


//--------------------- .nv.constant0.triton_poi_fused_convolution_leaky_relu_22 --------------------------
	.section	.nv.constant0.triton_poi_fused_convolution_leaky_relu_22,"a",@progbits
	.sectionflags	@""
	.align	4
.nv.constant0.triton_poi_fused_convolution_leaky_relu_22:
	.zero		572
